//
// Generated by NVIDIA NVVM Compiler
//
// Compiler Build ID: CL-36424714
// Cuda compilation tools, release 13.0, V13.0.88
// Based on NVVM 20.0.0
//

.version 9.0
.target sm_100
.address_size 64

	// .globl	_Z10cuda_hellov
.extern .func  (.param .b32 func_retval0) vprintf
(
	.param .b64 vprintf_param_0,
	.param .b64 vprintf_param_1
)
;
.global .align 1 .b8 $str[34] = {72, 101, 108, 108, 111, 32, 87, 111, 114, 108, 100, 32, 102, 114, 111, 109, 32, 71, 80, 85, 32, 65, 110, 100, 32, 68, 111, 99, 107, 101, 114, 33, 10};

.visible .entry _Z10cuda_hellov()
{
	.reg .b32 	%r<3>;
	.reg .b64 	%rd<3>;

	mov.u64 	%rd1, $str;
	cvta.global.u64 	%rd2, %rd1;
	{ // callseq 0, 0
	.param .b64 param0;
	st.param.b64 	[param0], %rd2;
	.param .b64 param1;
	st.param.b64 	[param1], 0;
	.param .b32 retval0;
	call.uni (retval0), 
	vprintf, 
	(
	param0, 
	param1
	);
	ld.param.b32 	%r1, [retval0];
	} // callseq 0
	ret;

}


// ===== COMPILED SASS (sm_100) =====

	.target	sm_100

	.elftype	@"ET_EXEC"


//--------------------- .note.nv.tkinfo           --------------------------
	.section	.note.nv.tkinfo,"",@"SHT_NOTE"
	.sectionflags	@"SHF_NOTE_NV_TKINFO"
	.tkinfo
        /*0018*/ 	.word	0x00000002
        /*0030*/ 	.string	""
        /*0030*/ 	.string	"ptxas"
        /*0030*/ 	.string	"Cuda compilation tools, release 13.0, V13.0.88"
        /*0030*/ 	.string	"Build cuda_13.0.r13.0/compiler.36424714_0"
        /*0030*/ 	.string	"-arch sm_100 -m 64 "



//--------------------- .note.nv.cuinfo           --------------------------
	.section	.note.nv.cuinfo,"",@"SHT_NOTE"
	.sectionflags	@"SHF_NOTE_NV_CUINFO"
        /*0018*/ 	.short	0x0002
        /*001a*/ 	.short	0x0064
        /*001c*/ 	.short	0x0082
	.zero		2


//--------------------- .nv.info                  --------------------------
	.section	.nv.info,"",@"SHT_CUDA_INFO"
	.align	4


	//----- nvinfo : EIATTR_REGCOUNT
	.align		4
        /*0000*/ 	.byte	0x04, 0x2f
        /*0002*/ 	.short	(.L_2 - .L_1)
	.align		4
.L_1:
        /*0004*/ 	.word	index@(_Z10cuda_hellov)
        /*0008*/ 	.word	0x00000018


	//----- nvinfo : EIATTR_FRAME_SIZE
	.align		4
.L_2:
        /*000c*/ 	.byte	0x04, 0x11
        /*000e*/ 	.short	(.L_4 - .L_3)
	.align		4
.L_3:
        /*0010*/ 	.word	index@(_Z10cuda_hellov)
        /*0014*/ 	.word	0x00000000


	//----- nvinfo : EIATTR_MIN_STACK_SIZE
	.align		4
.L_4:
        /*0018*/ 	.byte	0x04, 0x12
        /*001a*/ 	.short	(.L_6 - .L_5)
	.align		4
.L_5:
        /*001c*/ 	.word	index@(_Z10cuda_hellov)
        /*0020*/ 	.word	0x00000000
.L_6:


//--------------------- .nv.compat                --------------------------
	.section	.nv.compat,"",@"SHT_CUDA_COMPAT_INFO"
	.align	4
        /*0000*/ 	.byte	0x02, 0x09, 0x00, 0x00, 0x02, 0x02, 0x01, 0x00, 0x02, 0x05, 0x05, 0x00, 0x03, 0x07, 0x01, 0x01
        /*0010*/ 	.byte	0x02, 0x03, 0x00, 0x00, 0x02, 0x06, 0x01, 0x00, 0x04, 0x0b, 0x08, 0x00, 0x09, 0x00, 0x00, 0x00
        /*0020*/ 	.byte	0x00, 0x00, 0x00, 0x00


//--------------------- .nv.info._Z10cuda_hellov  --------------------------
	.section	.nv.info._Z10cuda_hellov,"",@"SHT_CUDA_INFO"
	.sectionflags	@""
	.align	4


	//----- nvinfo : EIATTR_CUDA_API_VERSION
	.align		4
        /*0000*/ 	.byte	0x04, 0x37
        /*0002*/ 	.short	(.L_8 - .L_7)
.L_7:
        /*0004*/ 	.word	0x00000082


	//----- nvinfo : EIATTR_SPARSE_MMA_MASK
	.align		4
.L_8:
        /*0008*/ 	.byte	0x03, 0x50
        /*000a*/ 	.short	0x0000


	//----- nvinfo : EIATTR_MAXREG_COUNT
	.align		4
        /*000c*/ 	.byte	0x03, 0x1b
        /*000e*/ 	.short	0x00ff


	//----- nvinfo : EIATTR_EXTERNS
	.align		4
        /*0010*/ 	.byte	0x04, 0x0f
        /*0012*/ 	.short	(.L_10 - .L_9)


	//   ....[0]....
	.align		4
.L_9:
        /*0014*/ 	.word	index@(vprintf)


	//----- nvinfo : EIATTR_MERCURY_ISA_VERSION
	.align		4
.L_10:
        /*0018*/ 	.byte	0x03, 0x5f
        /*001a*/ 	.short	0x0101


	//----- nvinfo : EIATTR_VRC_CTA_INIT_COUNT
	.align		4
        /*001c*/ 	.byte	0x02, 0x4a
	.zero		1
	.zero		1


	//----- nvinfo : EIATTR_SYSCALL_OFFSETS
	.align		4
        /*0020*/ 	.byte	0x04, 0x46
        /*0022*/ 	.short	(.L_12 - .L_11)


	//   ....[0]....
.L_11:
        /*0024*/ 	.word	0x00000080


	//----- nvinfo : EIATTR_EXIT_INSTR_OFFSETS
	.align		4
.L_12:
        /*0028*/ 	.byte	0x04, 0x1c
        /*002a*/ 	.short	(.L_14 - .L_13)


	//   ....[0]....
.L_13:
        /*002c*/ 	.word	0x00000090


	//----- nvinfo : EIATTR_SW_WAR
	.align		4
.L_14:
        /*0030*/ 	.byte	0x04, 0x36
        /*0032*/ 	.short	(.L_16 - .L_15)
.L_15:
        /*0034*/ 	.word	0x00000008
.L_16:


//--------------------- .nv.callgraph             --------------------------
	.section	.nv.callgraph,"",@"SHT_CUDA_CALLGRAPH"
	.align	4
	.sectionentsize	8
	.align		4
        /*0000*/ 	.word	0x00000000
	.align		4
        /*0004*/ 	.word	0xffffffff
	.align		4
        /*0008*/ 	.word	index@(_Z10cuda_hellov)
	.align		4
        /*000c*/ 	.word	index@(vprintf)
	.align		4
        /*0010*/ 	.word	0x00000000
	.align		4
        /*0014*/ 	.word	0xfffffffe
	.align		4
        /*0018*/ 	.word	0x00000000
	.align		4
        /*001c*/ 	.word	0xfffffffd
	.align		4
        /*0020*/ 	.word	0x00000000
	.align		4
        /*0024*/ 	.word	0xfffffffc


//--------------------- .nv.constant4             --------------------------
	.section	.nv.constant4,"a",@progbits
	.align	8
	.align		8
.nv.constant4:
        /*0000*/ 	.dword	vprintf
	.align		8
        /*0008*/ 	.dword	$str


//--------------------- .text._Z10cuda_hellov     --------------------------
	.section	.text._Z10cuda_hellov,"ax",@progbits
	.align	128
        .global         _Z10cuda_hellov
        .type           _Z10cuda_hellov,@function
        .size           _Z10cuda_hellov,(.L_x_2 - _Z10cuda_hellov)
        .other          _Z10cuda_hellov,@"STO_CUDA_ENTRY STV_DEFAULT"
_Z10cuda_hellov:
.text._Z10cuda_hellov:
[----:B------:R-:W0:Y:S01]  /*0000*/  LDC R1, c[0x0][0x37c] ;  /* 0x0000df00ff017b82 */ /* 0x000e220000000800 */
[----:B------:R-:W-:Y:S01]  /*0010*/  MOV R0, 0x0 ;  /* 0x0000000000007802 */ /* 0x000fe20000000f00 */
[----:B------:R-:W1:Y:S01]  /*0020*/  LDCU.64 UR4, c[0x4][0x8] ;  /* 0x01000100ff0477ac */ /* 0x000e620008000a00 */
[----:B------:R-:W-:-:S05]  /*0030*/  CS2R R6, SRZ ;  /* 0x0000000000067805 */ /* 0x000fca000001ff00 */
[----:B------:R2:W3:Y:S01]  /*0040*/  LDC.64 R2, c[0x4][R0] ;  /* 0x0100000000027b82 */ /* 0x0004e20000000a00 */
[----:B-1----:R-:W-:Y:S02]  /*0050*/  IMAD.U32 R4, RZ, RZ, UR4 ;  /* 0x00000004ff047e24 */ /* 0x002fe4000f8e00ff */
[----:B--2---:R-:W-:-:S07]  /*0060*/  IMAD.U32 R5, RZ, RZ, UR5 ;  /* 0x00000005ff057e24 */ /* 0x004fce000f8e00ff */
[----:B------:R-:W-:-:S07]  /*0070*/  LEPC R20, `(.L_x_0) ;  /* 0x000000001014794e */ /* 0x000fce0000000000 */
[----:B0--3--:R-:W-:Y:S05]  /*0080*/  CALL.ABS.NOINC R2 ;  /* 0x0000000002007343 */ /* 0x009fea0003c00000 */
.L_x_0:
[----:B------:R-:W-:Y:S05]  /*0090*/  EXIT ;  /* 0x000000000000794d */ /* 0x000fea0003800000 */
.L_x_1:
[----:B------:R-:W-:-:S00]  /*00a0*/  BRA `(.L_x_1) ;  /* 0xfffffffc00fc7947 */ /* 0x000fc0000383ffff */
[----:B------:R-:W-:-:S00]  /*00b0*/  NOP ;  /* 0x0000000000007918 */ /* 0x000fc00000000000 */
        /* <DEDUP_REMOVED lines=12> */
.L_x_2:


//--------------------- .nv.global.init           --------------------------
	.section	.nv.global.init,"aw",@progbits
.nv.global.init:
	.type		$str,@object
	.size		$str,(.L_0 - $str)
$str:
        /*0000*/ 	.byte	0x48, 0x65, 0x6c, 0x6c, 0x6f, 0x20, 0x57, 0x6f, 0x72, 0x6c, 0x64, 0x20, 0x66, 0x72, 0x6f, 0x6d
        /*0010*/ 	.byte	0x20, 0x47, 0x50, 0x55, 0x20, 0x41, 0x6e, 0x64, 0x20, 0x44, 0x6f, 0x63, 0x6b, 0x65, 0x72, 0x21
        /*0020*/ 	.byte	0x0a, 0x00
.L_0:


//--------------------- .nv.shared.reserved.0     --------------------------
	.section	.nv.shared.reserved.0,"aw",@nobits
	.weak		__nv_reservedSMEM_offset_0_alias
	.size		__nv_reservedSMEM_offset_0_alias, 0, 64
	.other		__nv_reservedSMEM_offset_0_alias,@"STO_CUDA_RESERVED_SHARED STV_DEFAULT"
__nv_reservedSMEM_offset_0_alias:
	.zero		0
	.zero		64


//--------------------- .nv.constant0._Z10cuda_hellov --------------------------
	.section	.nv.constant0._Z10cuda_hellov,"a",@progbits
	.sectionflags	@""
	.align	4
.nv.constant0._Z10cuda_hellov:
	.zero		896


//--------------------- SYMBOLS --------------------------

	.type		.nv.reservedSmem.offset0,@object
	.size		.nv.reservedSmem.offset0,0x4
	.type		vprintf,@function
